//
// Generated by NVIDIA NVVM Compiler
//
// Compiler Build ID: CL-36424714
// Cuda compilation tools, release 13.0, V13.0.88
// Based on NVVM 20.0.0
//

.version 9.0
.target sm_100
.address_size 64

	// .globl	_Z10helloWorldii
.extern .func  (.param .b32 func_retval0) vprintf
(
	.param .b64 vprintf_param_0,
	.param .b64 vprintf_param_1
)
;
.global .align 1 .b8 $str[47] = {72, 101, 108, 108, 111, 32, 87, 111, 114, 108, 100, 32, 102, 114, 111, 109, 32, 84, 104, 114, 101, 97, 100, 32, 40, 37, 100, 44, 32, 37, 100, 41, 32, 105, 110, 32, 66, 108, 111, 99, 107, 32, 37, 100, 33, 10};

.visible .entry _Z10helloWorldii(
	.param .u32 _Z10helloWorldii_param_0,
	.param .u32 _Z10helloWorldii_param_1
)
{
	.local .align 8 .b8 	__local_depot0[16];
	.reg .b64 	%SP;
	.reg .b64 	%SPL;
	.reg .b32 	%r<9>;
	.reg .b64 	%rd<5>;

	mov.u64 	%SPL, __local_depot0;
	cvta.local.u64 	%SP, %SPL;
	add.u64 	%rd1, %SP, 0;
	add.u64 	%rd2, %SPL, 0;
	mov.u32 	%r1, %ctaid.y;
	mov.u32 	%r2, %nctaid.x;
	mov.u32 	%r3, %ctaid.x;
	mad.lo.s32 	%r4, %r1, %r2, %r3;
	mov.u32 	%r5, %tid.x;
	mov.u32 	%r6, %tid.y;
	st.local.v2.u32 	[%rd2], {%r5, %r6};
	st.local.u32 	[%rd2+8], %r4;
	mov.u64 	%rd3, $str;
	cvta.global.u64 	%rd4, %rd3;
	{ // callseq 0, 0
	.param .b64 param0;
	st.param.b64 	[param0], %rd4;
	.param .b64 param1;
	st.param.b64 	[param1], %rd1;
	.param .b32 retval0;
	call.uni (retval0), 
	vprintf, 
	(
	param0, 
	param1
	);
	ld.param.b32 	%r7, [retval0];
	} // callseq 0
	ret;

}


// ===== COMPILED SASS (sm_100) =====

	.target	sm_100

	.elftype	@"ET_EXEC"


//--------------------- .note.nv.tkinfo           --------------------------
	.section	.note.nv.tkinfo,"",@"SHT_NOTE"
	.sectionflags	@"SHF_NOTE_NV_TKINFO"
	.tkinfo
        /*0018*/ 	.word	0x00000002
        /*0030*/ 	.string	""
        /*0030*/ 	.string	"ptxas"
        /*0030*/ 	.string	"Cuda compilation tools, release 13.0, V13.0.88"
        /*0030*/ 	.string	"Build cuda_13.0.r13.0/compiler.36424714_0"
        /*0030*/ 	.string	"-arch sm_100 -m 64 "



//--------------------- .note.nv.cuinfo           --------------------------
	.section	.note.nv.cuinfo,"",@"SHT_NOTE"
	.sectionflags	@"SHF_NOTE_NV_CUINFO"
        /*0018*/ 	.short	0x0002
        /*001a*/ 	.short	0x0064
        /*001c*/ 	.short	0x0082
	.zero		2


//--------------------- .nv.info                  --------------------------
	.section	.nv.info,"",@"SHT_CUDA_INFO"
	.align	4


	//----- nvinfo : EIATTR_REGCOUNT
	.align		4
        /*0000*/ 	.byte	0x04, 0x2f
        /*0002*/ 	.short	(.L_2 - .L_1)
	.align		4
.L_1:
        /*0004*/ 	.word	index@(_Z10helloWorldii)
        /*0008*/ 	.word	0x00000018


	//----- nvinfo : EIATTR_FRAME_SIZE
	.align		4
.L_2:
        /*000c*/ 	.byte	0x04, 0x11
        /*000e*/ 	.short	(.L_4 - .L_3)
	.align		4
.L_3:
        /*0010*/ 	.word	index@(_Z10helloWorldii)
        /*0014*/ 	.word	0x00000010


	//----- nvinfo : EIATTR_MIN_STACK_SIZE
	.align		4
.L_4:
        /*0018*/ 	.byte	0x04, 0x12
        /*001a*/ 	.short	(.L_6 - .L_5)
	.align		4
.L_5:
        /*001c*/ 	.word	index@(_Z10helloWorldii)
        /*0020*/ 	.word	0x00000010
.L_6:


//--------------------- .nv.compat                --------------------------
	.section	.nv.compat,"",@"SHT_CUDA_COMPAT_INFO"
	.align	4
        /*0000*/ 	.byte	0x02, 0x09, 0x00, 0x00, 0x02, 0x02, 0x01, 0x00, 0x02, 0x05, 0x05, 0x00, 0x03, 0x07, 0x01, 0x01
        /*0010*/ 	.byte	0x02, 0x03, 0x00, 0x00, 0x02, 0x06, 0x01, 0x00, 0x04, 0x0b, 0x08, 0x00, 0x09, 0x00, 0x00, 0x00
        /*0020*/ 	.byte	0x00, 0x00, 0x00, 0x00


//--------------------- .nv.info._Z10helloWorldii --------------------------
	.section	.nv.info._Z10helloWorldii,"",@"SHT_CUDA_INFO"
	.sectionflags	@""
	.align	4


	//----- nvinfo : EIATTR_CUDA_API_VERSION
	.align		4
        /*0000*/ 	.byte	0x04, 0x37
        /*0002*/ 	.short	(.L_8 - .L_7)
.L_7:
        /*0004*/ 	.word	0x00000082


	//----- nvinfo : EIATTR_KPARAM_INFO
	.align		4
.L_8:
        /*0008*/ 	.byte	0x04, 0x17
        /*000a*/ 	.short	(.L_10 - .L_9)
.L_9:
        /*000c*/ 	.word	0x00000000
        /*0010*/ 	.short	0x0001
        /*0012*/ 	.short	0x0004
        /*0014*/ 	.byte	0x00, 0xf0, 0x11, 0x00


	//----- nvinfo : EIATTR_KPARAM_INFO
	.align		4
.L_10:
        /*0018*/ 	.byte	0x04, 0x17
        /*001a*/ 	.short	(.L_12 - .L_11)
.L_11:
        /*001c*/ 	.word	0x00000000
        /*0020*/ 	.short	0x0000
        /*0022*/ 	.short	0x0000
        /*0024*/ 	.byte	0x00, 0xf0, 0x11, 0x00


	//----- nvinfo : EIATTR_SPARSE_MMA_MASK
	.align		4
.L_12:
        /*0028*/ 	.byte	0x03, 0x50
        /*002a*/ 	.short	0x0000


	//----- nvinfo : EIATTR_MAXREG_COUNT
	.align		4
        /*002c*/ 	.byte	0x03, 0x1b
        /*002e*/ 	.short	0x00ff


	//----- nvinfo : EIATTR_EXTERNS
	.align		4
        /*0030*/ 	.byte	0x04, 0x0f
        /*0032*/ 	.short	(.L_14 - .L_13)


	//   ....[0]....
	.align		4
.L_13:
        /*0034*/ 	.word	index@(vprintf)


	//----- nvinfo : EIATTR_MERCURY_ISA_VERSION
	.align		4
.L_14:
        /*0038*/ 	.byte	0x03, 0x5f
        /*003a*/ 	.short	0x0101


	//----- nvinfo : EIATTR_VRC_CTA_INIT_COUNT
	.align		4
        /*003c*/ 	.byte	0x02, 0x4a
	.zero		1
	.zero		1


	//----- nvinfo : EIATTR_SYSCALL_OFFSETS
	.align		4
        /*0040*/ 	.byte	0x04, 0x46
        /*0042*/ 	.short	(.L_16 - .L_15)


	//   ....[0]....
.L_15:
        /*0044*/ 	.word	0x00000140


	//----- nvinfo : EIATTR_EXIT_INSTR_OFFSETS
	.align		4
.L_16:
        /*0048*/ 	.byte	0x04, 0x1c
        /*004a*/ 	.short	(.L_18 - .L_17)


	//   ....[0]....
.L_17:
        /*004c*/ 	.word	0x00000150


	//----- nvinfo : EIATTR_CBANK_PARAM_SIZE
	.align		4
.L_18:
        /*0050*/ 	.byte	0x03, 0x19
        /*0052*/ 	.short	0x0008


	//----- nvinfo : EIATTR_PARAM_CBANK
	.align		4
        /*0054*/ 	.byte	0x04, 0x0a
        /*0056*/ 	.short	(.L_20 - .L_19)
	.align		4
.L_19:
        /*0058*/ 	.word	index@(.nv.constant0._Z10helloWorldii)
        /*005c*/ 	.short	0x0380
        /*005e*/ 	.short	0x0008


	//----- nvinfo : EIATTR_SW_WAR
	.align		4
.L_20:
        /*0060*/ 	.byte	0x04, 0x36
        /*0062*/ 	.short	(.L_22 - .L_21)
.L_21:
        /*0064*/ 	.word	0x00000008
.L_22:


//--------------------- .nv.callgraph             --------------------------
	.section	.nv.callgraph,"",@"SHT_CUDA_CALLGRAPH"
	.align	4
	.sectionentsize	8
	.align		4
        /*0000*/ 	.word	0x00000000
	.align		4
        /*0004*/ 	.word	0xffffffff
	.align		4
        /*0008*/ 	.word	index@(_Z10helloWorldii)
	.align		4
        /*000c*/ 	.word	index@(vprintf)
	.align		4
        /*0010*/ 	.word	0x00000000
	.align		4
        /*0014*/ 	.word	0xfffffffe
	.align		4
        /*0018*/ 	.word	0x00000000
	.align		4
        /*001c*/ 	.word	0xfffffffd
	.align		4
        /*0020*/ 	.word	0x00000000
	.align		4
        /*0024*/ 	.word	0xfffffffc


//--------------------- .nv.constant4             --------------------------
	.section	.nv.constant4,"a",@progbits
	.align	8
	.align		8
.nv.constant4:
        /*0000*/ 	.dword	vprintf
	.align		8
        /*0008*/ 	.dword	$str


//--------------------- .text._Z10helloWorldii    --------------------------
	.section	.text._Z10helloWorldii,"ax",@progbits
	.align	128
        .global         _Z10helloWorldii
        .type           _Z10helloWorldii,@function
        .size           _Z10helloWorldii,(.L_x_2 - _Z10helloWorldii)
        .other          _Z10helloWorldii,@"STO_CUDA_ENTRY STV_DEFAULT"
_Z10helloWorldii:
.text._Z10helloWorldii:
[----:B------:R-:W0:Y:S01]  /*0000*/  LDC R1, c[0x0][0x37c] ;  /* 0x0000df00ff017b82 */ /* 0x000e220000000800 */
[----:B------:R-:W1:Y:S01]  /*0010*/  S2R R3, SR_CTAID.X ;  /* 0x0000000000037919 */ /* 0x000e620000002500 */
[----:B------:R-:W2:Y:S06]  /*0020*/  LDCU UR5, c[0x0][0x2fc] ;  /* 0x00005f80ff0577ac */ /* 0x000eac0008000800 */
[----:B------:R-:W1:Y:S01]  /*0030*/  S2UR UR6, SR_CTAID.Y ;  /* 0x00000000000679c3 */ /* 0x000e620000002600 */
[----:B------:R-:W-:Y:S01]  /*0040*/  MOV R2, 0x0 ;  /* 0x0000000000027802 */ /* 0x000fe20000000f00 */
[----:B------:R-:W3:Y:S01]  /*0050*/  S2R R8, SR_TID.X ;  /* 0x0000000000087919 */ /* 0x000ee20000002100 */
[----:B0-----:R-:W-:Y:S01]  /*0060*/  VIADD R1, R1, 0xfffffff0 ;  /* 0xfffffff001017836 */ /* 0x001fe20000000000 */
[----:B------:R-:W0:Y:S01]  /*0070*/  LDCU UR4, c[0x0][0x2f8] ;  /* 0x00005f00ff0477ac */ /* 0x000e220008000800 */
[----:B------:R-:W3:Y:S03]  /*0080*/  S2R R9, SR_TID.Y ;  /* 0x0000000000097919 */ /* 0x000ee60000002200 */
[----:B------:R-:W1:Y:S01]  /*0090*/  LDC R0, c[0x0][0x370] ;  /* 0x0000dc00ff007b82 */ /* 0x000e620000000800 */
[----:B0-----:R-:W-:-:S05]  /*00a0*/  IADD3 R6, P0, PT, R1, UR4, RZ ;  /* 0x0000000401067c10 */ /* 0x001fca000ff1e0ff */
[----:B--2---:R-:W-:Y:S02]  /*00b0*/  IMAD.X R7, RZ, RZ, UR5, P0 ;  /* 0x00000005ff077e24 */ /* 0x004fe400080e06ff */
[----:B-1----:R-:W-:Y:S01]  /*00c0*/  IMAD R0, R0, UR6, R3 ;  /* 0x0000000600007c24 */ /* 0x002fe2000f8e0203 */
[----:B------:R-:W0:Y:S01]  /*00d0*/  LDCU.64 UR6, c[0x4][0x8] ;  /* 0x01000100ff0677ac */ /* 0x000e220008000a00 */
[----:B------:R-:W1:Y:S03]  /*00e0*/  LDC.64 R2, c[0x4][R2] ;  /* 0x0100000002027b82 */ /* 0x000e660000000a00 */
[----:B------:R2:W-:Y:S04]  /*00f0*/  STL [R1+0x8], R0 ;  /* 0x0000080001007387 */ /* 0x0005e80000100800 */
[----:B---3--:R2:W-:Y:S01]  /*0100*/  STL.64 [R1], R8 ;  /* 0x0000000801007387 */ /* 0x0085e20000100a00 */
[----:B0-----:R-:W-:Y:S01]  /*0110*/  IMAD.U32 R4, RZ, RZ, UR6 ;  /* 0x00000006ff047e24 */ /* 0x001fe2000f8e00ff */
[----:B------:R-:W-:-:S07]  /*0120*/  MOV R5, UR7 ;  /* 0x0000000700057c02 */ /* 0x000fce0008000f00 */
[----:B------:R-:W-:-:S07]  /*0130*/  LEPC R20, `(.L_x_0) ;  /* 0x000000001014794e */ /* 0x000fce0000000000 */
[----:B-12---:R-:W-:Y:S05]  /*0140*/  CALL.ABS.NOINC R2 ;  /* 0x0000000002007343 */ /* 0x006fea0003c00000 */
.L_x_0:
[----:B------:R-:W-:Y:S05]  /*0150*/  EXIT ;  /* 0x000000000000794d */ /* 0x000fea0003800000 */
.L_x_1:
[----:B------:R-:W-:-:S00]  /*0160*/  BRA `(.L_x_1) ;  /* 0xfffffffc00fc7947 */ /* 0x000fc0000383ffff */
[----:B------:R-:W-:-:S00]  /*0170*/  NOP ;  /* 0x0000000000007918 */ /* 0x000fc00000000000 */
        /* <DEDUP_REMOVED lines=8> */
.L_x_2:


//--------------------- .nv.global.init           --------------------------
	.section	.nv.global.init,"aw",@progbits
.nv.global.init:
	.type		$str,@object
	.size		$str,(.L_0 - $str)
$str:
        /*0000*/ 	.byte	0x48, 0x65, 0x6c, 0x6c, 0x6f, 0x20, 0x57, 0x6f, 0x72, 0x6c, 0x64, 0x20, 0x66, 0x72, 0x6f, 0x6d
        /*0010*/ 	.byte	0x20, 0x54, 0x68, 0x72, 0x65, 0x61, 0x64, 0x20, 0x28, 0x25, 0x64, 0x2c, 0x20, 0x25, 0x64, 0x29
        /*0020*/ 	.byte	0x20, 0x69, 0x6e, 0x20, 0x42, 0x6c, 0x6f, 0x63, 0x6b, 0x20, 0x25, 0x64, 0x21, 0x0a, 0x00
.L_0:


//--------------------- .nv.shared.reserved.0     --------------------------
	.section	.nv.shared.reserved.0,"aw",@nobits
	.weak		__nv_reservedSMEM_offset_0_alias
	.size		__nv_reservedSMEM_offset_0_alias, 0, 64
	.other		__nv_reservedSMEM_offset_0_alias,@"STO_CUDA_RESERVED_SHARED STV_DEFAULT"
__nv_reservedSMEM_offset_0_alias:
	.zero		0
	.zero		64


//--------------------- .nv.constant0._Z10helloWorldii --------------------------
	.section	.nv.constant0._Z10helloWorldii,"a",@progbits
	.sectionflags	@""
	.align	4
.nv.constant0._Z10helloWorldii:
	.zero		904


//--------------------- SYMBOLS --------------------------

	.type		.nv.reservedSmem.offset0,@object
	.size		.nv.reservedSmem.offset0,0x4
	.type		vprintf,@function
